	.headerflags	@"EF_CUDA_TEXMODE_UNIFIED EF_CUDA_64BIT_ADDRESS EF_CUDA_ACCELERATORS EF_CUDA_SM90 EF_CUDA_VIRTUAL_SM(EF_CUDA_SM90)"
	.elftype	@"ET_EXEC"


//--------------------- .nv.info                  --------------------------
	.section	.nv.info,"",@"SHT_CUDA_INFO"
	.align	4


	//----- nvinfo : EIATTR_REGCOUNT
	.align		4
        /*0000*/ 	.byte	0x04, 0x2f
        /*0002*/ 	.short	(.L_1 - .L_0)
	.align		4
.L_0:
        /*0004*/ 	.word	index@(triton_poi_fused_relu_threshold_backward_9)
        /*0008*/ 	.word	0x0000000c


	//----- nvinfo : EIATTR_MIN_STACK_SIZE
	.align		4
.L_1:
        /*000c*/ 	.byte	0x04, 0x12
        /*000e*/ 	.short	(.L_3 - .L_2)
	.align		4
.L_2:
        /*0010*/ 	.word	index@(triton_poi_fused_relu_threshold_backward_9)
        /*0014*/ 	.word	0x00000000


	//----- nvinfo : EIATTR_FRAME_SIZE
	.align		4
.L_3:
        /*0018*/ 	.byte	0x04, 0x11
        /*001a*/ 	.short	(.L_5 - .L_4)
	.align		4
.L_4:
        /*001c*/ 	.word	index@(triton_poi_fused_relu_threshold_backward_9)
        /*0020*/ 	.word	0x00000000


	//----- nvinfo : EIATTR_MIN_STACK_SIZE
	.align		4
.L_5:
        /*0024*/ 	.byte	0x04, 0x12
        /*0026*/ 	.short	(.L_7 - .L_6)
	.align		4
.L_6:
        /*0028*/ 	.word	index@(triton_poi_fused_relu_threshold_backward_9)
        /*002c*/ 	.word	0x00000000
.L_7:


//--------------------- .nv.info.triton_poi_fused_relu_threshold_backward_9 --------------------------
	.section	.nv.info.triton_poi_fused_relu_threshold_backward_9,"",@"SHT_CUDA_INFO"
	.sectionflags	@""
	.align	4


	//----- nvinfo : EIATTR_CUDA_API_VERSION
	.align		4
        /*0000*/ 	.byte	0x04, 0x37
        /*0002*/ 	.short	(.L_9 - .L_8)
.L_8:
        /*0004*/ 	.word	0x0000007c


	//----- nvinfo : EIATTR_KPARAM_INFO
	.align		4
.L_9:
        /*0008*/ 	.byte	0x04, 0x17
        /*000a*/ 	.short	(.L_11 - .L_10)
.L_10:
        /*000c*/ 	.word	0x00000000
        /*0010*/ 	.short	0x0003
        /*0012*/ 	.short	0x0018
        /*0014*/ 	.byte	0x00, 0xf0, 0x11, 0x00


	//----- nvinfo : EIATTR_KPARAM_INFO
	.align		4
.L_11:
        /*0018*/ 	.byte	0x04, 0x17
        /*001a*/ 	.short	(.L_13 - .L_12)
.L_12:
        /*001c*/ 	.word	0x00000000
        /*0020*/ 	.short	0x0002
        /*0022*/ 	.short	0x0010
        /*0024*/ 	.byte	0x00, 0xf4, 0x21, 0x00


	//----- nvinfo : EIATTR_KPARAM_INFO
	.align		4
.L_13:
        /*0028*/ 	.byte	0x04, 0x17
        /*002a*/ 	.short	(.L_15 - .L_14)
.L_14:
        /*002c*/ 	.word	0x00000000
        /*0030*/ 	.short	0x0001
        /*0032*/ 	.short	0x0008
        /*0034*/ 	.byte	0x00, 0xf4, 0x21, 0x00


	//----- nvinfo : EIATTR_KPARAM_INFO
	.align		4
.L_15:
        /*0038*/ 	.byte	0x04, 0x17
        /*003a*/ 	.short	(.L_17 - .L_16)
.L_16:
        /*003c*/ 	.word	0x00000000
        /*0040*/ 	.short	0x0000
        /*0042*/ 	.short	0x0000
        /*0044*/ 	.byte	0x00, 0xf4, 0x21, 0x00


	//----- nvinfo : EIATTR_SPARSE_MMA_MASK
	.align		4
.L_17:
        /*0048*/ 	.byte	0x03, 0x50
        /*004a*/ 	.short	0x0000


	//----- nvinfo : EIATTR_MAXREG_COUNT
	.align		4
        /*004c*/ 	.byte	0x03, 0x1b
        /*004e*/ 	.short	0x00ff


	//----- nvinfo : EIATTR_EXIT_INSTR_OFFSETS
	.align		4
        /*0050*/ 	.byte	0x04, 0x1c
        /*0052*/ 	.short	(.L_19 - .L_18)


	//   ....[0]....
.L_18:
        /*0054*/ 	.word	0x00000220


	//----- nvinfo : EIATTR_REQNTID
	.align		4
.L_19:
        /*0058*/ 	.byte	0x04, 0x10
        /*005a*/ 	.short	(.L_21 - .L_20)
.L_20:
        /*005c*/ 	.word	0x00000080
        /*0060*/ 	.word	0x00000001
        /*0064*/ 	.word	0x00000001


	//----- nvinfo : EIATTR_CBANK_PARAM_SIZE
	.align		4
.L_21:
        /*0068*/ 	.byte	0x03, 0x19
        /*006a*/ 	.short	0x001c


	//----- nvinfo : EIATTR_PARAM_CBANK
	.align		4
        /*006c*/ 	.byte	0x04, 0x0a
        /*006e*/ 	.short	(.L_23 - .L_22)
	.align		4
.L_22:
        /*0070*/ 	.word	index@(.nv.constant0.triton_poi_fused_relu_threshold_backward_9)
        /*0074*/ 	.short	0x0210
        /*0076*/ 	.short	0x001c


	//----- nvinfo : EIATTR_SW_WAR
	.align		4
.L_23:
        /*0078*/ 	.byte	0x04, 0x36
        /*007a*/ 	.short	(.L_25 - .L_24)
.L_24:
        /*007c*/ 	.word	0x00000008
.L_25:


//--------------------- .nv.callgraph             --------------------------
	.section	.nv.callgraph,"",@"SHT_CUDA_CALLGRAPH"
	.align	4
	.sectionentsize	8
	.align		4
        /*0000*/ 	.word	0x00000000
	.align		4
        /*0004*/ 	.word	0xffffffff
	.align		4
        /*0008*/ 	.word	0x00000000
	.align		4
        /*000c*/ 	.word	0xfffffffe
	.align		4
        /*0010*/ 	.word	0x00000000
	.align		4
        /*0014*/ 	.word	0xfffffffd
	.align		4
        /*0018*/ 	.word	0x00000000
	.align		4
        /*001c*/ 	.word	0xfffffffc


//--------------------- .text.triton_poi_fused_relu_threshold_backward_9 --------------------------
	.section	.text.triton_poi_fused_relu_threshold_backward_9,"ax",@progbits
	.align	128
        .global         triton_poi_fused_relu_threshold_backward_9
        .type           triton_poi_fused_relu_threshold_backward_9,@function
        .size           triton_poi_fused_relu_threshold_backward_9,(.L_x_1 - triton_poi_fused_relu_threshold_backward_9)
        .other          triton_poi_fused_relu_threshold_backward_9,@"STO_CUDA_ENTRY STV_DEFAULT"
triton_poi_fused_relu_threshold_backward_9:
.text.triton_poi_fused_relu_threshold_backward_9:
[----:B------:R-:W-:Y:S01]  /*0000*/  LDC R1, c[0x0][0x28] ;  /* 0x00000a00ff017b82 */ /* 0x000fe20000000800 */
[----:B------:R-:W1:Y:S07]  /*0010*/  S2R R0, SR_TID.X ;  /* 0x0000000000007919 */ /* 0x000e6e0000002100 */
[----:B------:R-:W2:Y:S01]  /*0020*/  LDC.64 R4, c[0x0][0x218] ;  /* 0x00008600ff047b82 */ /* 0x000ea20000000a00 */
[----:B------:R-:W-:Y:S01]  /*0030*/  ULDC.64 UR4, c[0x0][0x208] ;  /* 0x0000820000047ab9 */ /* 0x000fe20000000a00 */
[----:B------:R-:W-:Y:S01]  /*0040*/  ULDC.64 UR6, c[0x0][0x220] ;  /* 0x0000880000067ab9 */ /* 0x000fe20000000a00 */
[----:B------:R-:W3:Y:S05]  /*0050*/  S2R R7, SR_CTAID.X ;  /* 0x0000000000077919 */ /* 0x000eea0000002500 */
[----:B------:R-:W4:Y:S01]  /*0060*/  LDC.64 R2, c[0x0][0x210] ;  /* 0x00008400ff027b82 */ /* 0x000f220000000a00 */
[----:B-1----:R-:W-:Y:S01]  /*0070*/  IMAD.SHL.U32 R0, R0, 0x2, RZ ;  /* 0x0000000200007824 */ /* 0x002fe200078e00ff */
[----:B---3--:R-:W-:-:S04]  /*0080*/  SHF.R.S32.HI R6, RZ, 0x17, R7 ;  /* 0x00000017ff067819 */ /* 0x008fc80000011407 */
[----:B------:R-:W-:-:S05]  /*0090*/  LOP3.LUT R0, R0, 0xfe, RZ, 0xc0, !PT ;  /* 0x000000fe00007812 */ /* 0x000fca00078ec0ff */
[----:B------:R-:W-:Y:S01]  /*00a0*/  IMAD R7, R7, 0x100, R0 ;  /* 0x0000010007077824 */ /* 0x000fe200078e0200 */
[----:B------:R-:W-:-:S03]  /*00b0*/  SGXT R0, R6, 0x1 ;  /* 0x000000010600781a */ /* 0x000fc60000000200 */
[----:B----4-:R-:W-:Y:S01]  /*00c0*/  IMAD.WIDE R2, R7, 0x4, R2 ;  /* 0x0000000407027825 */ /* 0x010fe200078e0202 */
[----:B------:R-:W-:-:S04]  /*00d0*/  LEA.HI R0, R0, R7, RZ, 0xb ;  /* 0x0000000700007211 */ /* 0x000fc800078f58ff */
[----:B------:R-:W-:-:S05]  /*00e0*/  LOP3.LUT R0, R0, 0xfffff800, RZ, 0xc0, !PT ;  /* 0xfffff80000007812 */ /* 0x000fca00078ec0ff */
[----:B------:R-:W-:-:S04]  /*00f0*/  IMAD.IADD R9, R7, 0x1, -R0 ;  /* 0x0000000107097824 */ /* 0x000fc800078e0a00 */
[----:B--2---:R-:W-:Y:S02]  /*0100*/  IMAD.WIDE R4, R9, 0x4, R4 ;  /* 0x0000000409047825 */ /* 0x004fe400078e0204 */
[----:B------:R-:W2:Y:S04]  /*0110*/  LDG.E.64 R8, desc[UR4][R2.64] ;  /* 0x0000000402087981 */ /* 0x000ea8000c1e1b00 */
[----:B------:R-:W2:Y:S01]  /*0120*/  LDG.E.EL.64 R4, desc[UR4][R4.64] ;  /* 0x0000000404047981 */ /* 0x000ea2000c2e1b00 */
[----:B------:R-:W-:-:S04]  /*0130*/  IADD3 R6, P2, R7, UR6, RZ ;  /* 0x0000000607067c10 */ /* 0x000fc8000ff5e0ff */
[----:B------:R-:W-:Y:S02]  /*0140*/  LEA.HI.X.SX32 R7, R7, UR7, 0x1, P2 ;  /* 0x0000000707077c11 */ /* 0x000fe400090f0eff */
[C---:B--2---:R-:W-:Y:S01]  /*0150*/  FSETP.GEU.AND P1, PT, R8.reuse, -R4, PT ;  /* 0x800000040800720b */ /* 0x044fe20003f2e000 */
[----:B------:R-:W-:Y:S01]  /*0160*/  FADD R8, R8, R4 ;  /* 0x0000000408087221 */ /* 0x000fe20000000000 */
[C---:B------:R-:W-:Y:S01]  /*0170*/  FADD R0, R9.reuse, R5 ;  /* 0x0000000509007221 */ /* 0x040fe20000000000 */
[----:B------:R-:W-:-:S03]  /*0180*/  FSETP.GEU.AND P0, PT, R9, -R5, PT ;  /* 0x800000050900720b */ /* 0x000fc60003f0e000 */
[----:B------:R-:W-:Y:S02]  /*0190*/  FSEL R8, R8, RZ, P1 ;  /* 0x000000ff08087208 */ /* 0x000fe40000800000 */
[----:B------:R-:W-:Y:S02]  /*01a0*/  FSEL R9, R0, RZ, P0 ;  /* 0x000000ff00097208 */ /* 0x000fe40000000000 */
[----:B------:R-:W-:Y:S02]  /*01b0*/  FSETP.GTU.AND P1, PT, R8, RZ, PT ;  /* 0x000000ff0800720b */ /* 0x000fe40003f2c000 */
[----:B------:R-:W-:Y:S01]  /*01c0*/  FSETP.GTU.AND P0, PT, R9, RZ, PT ;  /* 0x000000ff0900720b */ /* 0x000fe20003f0c000 */
[----:B------:R-:W-:Y:S01]  /*01d0*/  STG.E.64 desc[UR4][R2.64], R8 ;  /* 0x0000000802007986 */ /* 0x000fe2000c101b04 */
[----:B------:R-:W-:Y:S02]  /*01e0*/  SEL R0, RZ, 0x1, P1 ;  /* 0x00000001ff007807 */ /* 0x000fe40000800000 */
[----:B------:R-:W-:-:S05]  /*01f0*/  SEL R5, RZ, 0x100, P0 ;  /* 0x00000100ff057807 */ /* 0x000fca0000000000 */
[----:B------:R-:W-:-:S05]  /*0200*/  IMAD.IADD R5, R0, 0x1, R5 ;  /* 0x0000000100057824 */ /* 0x000fca00078e0205 */
[----:B------:R-:W-:Y:S01]  /*0210*/  STG.E.U16 desc[UR4][R6.64], R5 ;  /* 0x0000000506007986 */ /* 0x000fe2000c101504 */
[----:B------:R-:W-:Y:S05]  /*0220*/  EXIT ;  /* 0x000000000000794d */ /* 0x000fea0003800000 */
.L_x_0:
[----:B------:R-:W-:-:S00]  /*0230*/  BRA `(.L_x_0) ;  /* 0xfffffffc00fc7947 */ /* 0x000fc0000383ffff */
[----:B------:R-:W-:-:S00]  /*0240*/  NOP ;  /* 0x0000000000007918 */ /* 0x000fc00000000000 */
        /* <DEDUP_REMOVED lines=11> */
.L_x_1:


//--------------------- .nv.constant0.triton_poi_fused_relu_threshold_backward_9 --------------------------
	.section	.nv.constant0.triton_poi_fused_relu_threshold_backward_9,"a",@progbits
	.sectionflags	@""
	.align	4
.nv.constant0.triton_poi_fused_relu_threshold_backward_9:
	.zero		556
